//
// Generated by NVIDIA NVVM Compiler
//
// Compiler Build ID: CL-36424714
// Cuda compilation tools, release 13.0, V13.0.88
// Based on NVVM 20.0.0
//

.version 9.0
.target sm_100
.address_size 64

	// .globl	_Z6count3PiS_

.visible .entry _Z6count3PiS_(
	.param .u64 .ptr .align 1 _Z6count3PiS__param_0,
	.param .u64 .ptr .align 1 _Z6count3PiS__param_1
)
{
	.reg .pred 	%p<2>;
	.reg .b32 	%r<5>;
	.reg .b64 	%rd<11>;

	ld.param.u64 	%rd2, [_Z6count3PiS__param_0];
	ld.param.u64 	%rd3, [_Z6count3PiS__param_1];
	cvta.to.global.u64 	%rd1, %rd3;
	cvta.to.global.u64 	%rd4, %rd2;
	mov.u32 	%r1, %tid.x;
	mul.wide.u32 	%rd5, %r1, 4;
	add.s64 	%rd6, %rd4, %rd5;
	ld.global.u32 	%r2, [%rd6];
	setp.ne.s32 	%p1, %r2, 3;
	@%p1 bra 	$L__BB0_2;
	add.s64 	%rd10, %rd1, %rd5;
	mov.b32 	%r4, 1;
	st.global.u32 	[%rd10], %r4;
	bra.uni 	$L__BB0_3;
$L__BB0_2:
	add.s64 	%rd8, %rd1, %rd5;
	mov.b32 	%r3, 0;
	st.global.u32 	[%rd8], %r3;
$L__BB0_3:
	ret;

}


// ===== COMPILED SASS (sm_100) =====

	.target	sm_100

	.elftype	@"ET_EXEC"


//--------------------- .note.nv.tkinfo           --------------------------
	.section	.note.nv.tkinfo,"",@"SHT_NOTE"
	.sectionflags	@"SHF_NOTE_NV_TKINFO"
	.tkinfo
        /*0018*/ 	.word	0x00000002
        /*0030*/ 	.string	""
        /*0030*/ 	.string	"ptxas"
        /*0030*/ 	.string	"Cuda compilation tools, release 13.0, V13.0.88"
        /*0030*/ 	.string	"Build cuda_13.0.r13.0/compiler.36424714_0"
        /*0030*/ 	.string	"-arch sm_100 -m 64 "



//--------------------- .note.nv.cuinfo           --------------------------
	.section	.note.nv.cuinfo,"",@"SHT_NOTE"
	.sectionflags	@"SHF_NOTE_NV_CUINFO"
        /*0018*/ 	.short	0x0002
        /*001a*/ 	.short	0x0064
        /*001c*/ 	.short	0x0082
	.zero		2


//--------------------- .nv.info                  --------------------------
	.section	.nv.info,"",@"SHT_CUDA_INFO"
	.align	4


	//----- nvinfo : EIATTR_REGCOUNT
	.align		4
        /*0000*/ 	.byte	0x04, 0x2f
        /*0002*/ 	.short	(.L_1 - .L_0)
	.align		4
.L_0:
        /*0004*/ 	.word	index@(_Z6count3PiS_)
        /*0008*/ 	.word	0x0000000c


	//----- nvinfo : EIATTR_FRAME_SIZE
	.align		4
.L_1:
        /*000c*/ 	.byte	0x04, 0x11
        /*000e*/ 	.short	(.L_3 - .L_2)
	.align		4
.L_2:
        /*0010*/ 	.word	index@(_Z6count3PiS_)
        /*0014*/ 	.word	0x00000000


	//----- nvinfo : EIATTR_MIN_STACK_SIZE
	.align		4
.L_3:
        /*0018*/ 	.byte	0x04, 0x12
        /*001a*/ 	.short	(.L_5 - .L_4)
	.align		4
.L_4:
        /*001c*/ 	.word	index@(_Z6count3PiS_)
        /*0020*/ 	.word	0x00000000
.L_5:


//--------------------- .nv.compat                --------------------------
	.section	.nv.compat,"",@"SHT_CUDA_COMPAT_INFO"
	.align	4
        /*0000*/ 	.byte	0x02, 0x09, 0x00, 0x00, 0x02, 0x02, 0x01, 0x00, 0x02, 0x05, 0x05, 0x00, 0x03, 0x07, 0x01, 0x01
        /*0010*/ 	.byte	0x02, 0x03, 0x00, 0x00, 0x02, 0x06, 0x01, 0x00, 0x04, 0x0b, 0x08, 0x00, 0x09, 0x00, 0x00, 0x00
        /*0020*/ 	.byte	0x00, 0x00, 0x00, 0x00


//--------------------- .nv.info._Z6count3PiS_    --------------------------
	.section	.nv.info._Z6count3PiS_,"",@"SHT_CUDA_INFO"
	.sectionflags	@""
	.align	4


	//----- nvinfo : EIATTR_CUDA_API_VERSION
	.align		4
        /*0000*/ 	.byte	0x04, 0x37
        /*0002*/ 	.short	(.L_7 - .L_6)
.L_6:
        /*0004*/ 	.word	0x00000082


	//----- nvinfo : EIATTR_KPARAM_INFO
	.align		4
.L_7:
        /*0008*/ 	.byte	0x04, 0x17
        /*000a*/ 	.short	(.L_9 - .L_8)
.L_8:
        /*000c*/ 	.word	0x00000000
        /*0010*/ 	.short	0x0001
        /*0012*/ 	.short	0x0008
        /*0014*/ 	.byte	0x00, 0xf5, 0x21, 0x00


	//----- nvinfo : EIATTR_KPARAM_INFO
	.align		4
.L_9:
        /*0018*/ 	.byte	0x04, 0x17
        /*001a*/ 	.short	(.L_11 - .L_10)
.L_10:
        /*001c*/ 	.word	0x00000000
        /*0020*/ 	.short	0x0000
        /*0022*/ 	.short	0x0000
        /*0024*/ 	.byte	0x00, 0xf5, 0x21, 0x00


	//----- nvinfo : EIATTR_SPARSE_MMA_MASK
	.align		4
.L_11:
        /*0028*/ 	.byte	0x03, 0x50
        /*002a*/ 	.short	0x0000


	//----- nvinfo : EIATTR_MAXREG_COUNT
	.align		4
        /*002c*/ 	.byte	0x03, 0x1b
        /*002e*/ 	.short	0x00ff


	//----- nvinfo : EIATTR_MERCURY_ISA_VERSION
	.align		4
        /*0030*/ 	.byte	0x03, 0x5f
        /*0032*/ 	.short	0x0101


	//----- nvinfo : EIATTR_VRC_CTA_INIT_COUNT
	.align		4
        /*0034*/ 	.byte	0x02, 0x4a
	.zero		1
	.zero		1


	//----- nvinfo : EIATTR_EXIT_INSTR_OFFSETS
	.align		4
        /*0038*/ 	.byte	0x04, 0x1c
        /*003a*/ 	.short	(.L_13 - .L_12)


	//   ....[0]....
.L_12:
        /*003c*/ 	.word	0x000000b0


	//   ....[1]....
        /*0040*/ 	.word	0x000000f0


	//----- nvinfo : EIATTR_CBANK_PARAM_SIZE
	.align		4
.L_13:
        /*0044*/ 	.byte	0x03, 0x19
        /*0046*/ 	.short	0x0010


	//----- nvinfo : EIATTR_PARAM_CBANK
	.align		4
        /*0048*/ 	.byte	0x04, 0x0a
        /*004a*/ 	.short	(.L_15 - .L_14)
	.align		4
.L_14:
        /*004c*/ 	.word	index@(.nv.constant0._Z6count3PiS_)
        /*0050*/ 	.short	0x0380
        /*0052*/ 	.short	0x0010


	//----- nvinfo : EIATTR_SW_WAR
	.align		4
.L_15:
        /*0054*/ 	.byte	0x04, 0x36
        /*0056*/ 	.short	(.L_17 - .L_16)
.L_16:
        /*0058*/ 	.word	0x00000008
.L_17:


//--------------------- .nv.callgraph             --------------------------
	.section	.nv.callgraph,"",@"SHT_CUDA_CALLGRAPH"
	.align	4
	.sectionentsize	8
	.align		4
        /*0000*/ 	.word	0x00000000
	.align		4
        /*0004*/ 	.word	0xffffffff
	.align		4
        /*0008*/ 	.word	0x00000000
	.align		4
        /*000c*/ 	.word	0xfffffffe
	.align		4
        /*0010*/ 	.word	0x00000000
	.align		4
        /*0014*/ 	.word	0xfffffffd
	.align		4
        /*0018*/ 	.word	0x00000000
	.align		4
        /*001c*/ 	.word	0xfffffffc


//--------------------- .text._Z6count3PiS_       --------------------------
	.section	.text._Z6count3PiS_,"ax",@progbits
	.align	128
        .global         _Z6count3PiS_
        .type           _Z6count3PiS_,@function
        .size           _Z6count3PiS_,(.L_x_1 - _Z6count3PiS_)
        .other          _Z6count3PiS_,@"STO_CUDA_ENTRY STV_DEFAULT"
_Z6count3PiS_:
.text._Z6count3PiS_:
[----:B------:R-:W-:Y:S01]  /*0000*/  LDC R1, c[0x0][0x37c] ;  /* 0x0000df00ff017b82 */ /* 0x000fe20000000800 */
[----:B------:R-:W0:Y:S07]  /*0010*/  S2R R7, SR_TID.X ;  /* 0x0000000000077919 */ /* 0x000e2e0000002100 */
[----:B------:R-:W0:Y:S01]  /*0020*/  LDC.64 R2, c[0x0][0x380] ;  /* 0x0000e000ff027b82 */ /* 0x000e220000000a00 */
[----:B------:R-:W1:Y:S01]  /*0030*/  LDCU.64 UR4, c[0x0][0x358] ;  /* 0x00006b00ff0477ac */ /* 0x000e620008000a00 */
[----:B0-----:R-:W-:-:S06]  /*0040*/  IMAD.WIDE.U32 R2, R7, 0x4, R2 ;  /* 0x0000000407027825 */ /* 0x001fcc00078e0002 */
[----:B-1----:R-:W2:Y:S02]  /*0050*/  LDG.E R2, desc[UR4][R2.64] ;  /* 0x0000000402027981 */ /* 0x002ea4000c1e1900 */
[----:B--2---:R-:W-:-:S13]  /*0060*/  ISETP.NE.AND P0, PT, R2, 0x3, PT ;  /* 0x000000030200780c */ /* 0x004fda0003f05270 */
[----:B------:R-:W0:Y:S01]  /*0070*/  @!P0 LDC.64 R4, c[0x0][0x388] ;  /* 0x0000e200ff048b82 */ /* 0x000e220000000a00 */
[----:B------:R-:W-:Y:S01]  /*0080*/  @!P0 MOV R9, 0x1 ;  /* 0x0000000100098802 */ /* 0x000fe20000000f00 */
[----:B0-----:R-:W-:-:S05]  /*0090*/  @!P0 IMAD.WIDE.U32 R4, R7, 0x4, R4 ;  /* 0x0000000407048825 */ /* 0x001fca00078e0004 */
[----:B------:R0:W-:Y:S01]  /*00a0*/  @!P0 STG.E desc[UR4][R4.64], R9 ;  /* 0x0000000904008986 */ /* 0x0001e2000c101904 */
[----:B------:R-:W-:Y:S05]  /*00b0*/  @!P0 EXIT ;  /* 0x000000000000894d */ /* 0x000fea0003800000 */
[----:B------:R-:W1:Y:S02]  /*00c0*/  LDC.64 R2, c[0x0][0x388] ;  /* 0x0000e200ff027b82 */ /* 0x000e640000000a00 */
[----:B-1----:R-:W-:-:S05]  /*00d0*/  IMAD.WIDE.U32 R2, R7, 0x4, R2 ;  /* 0x0000000407027825 */ /* 0x002fca00078e0002 */
[----:B------:R-:W-:Y:S01]  /*00e0*/  STG.E desc[UR4][R2.64], RZ ;  /* 0x000000ff02007986 */ /* 0x000fe2000c101904 */
[----:B------:R-:W-:Y:S05]  /*00f0*/  EXIT ;  /* 0x000000000000794d */ /* 0x000fea0003800000 */
.L_x_0:
[----:B------:R-:W-:-:S00]  /*0100*/  BRA `(.L_x_0) ;  /* 0xfffffffc00fc7947 */ /* 0x000fc0000383ffff */
[----:B------:R-:W-:-:S00]  /*0110*/  NOP ;  /* 0x0000000000007918 */ /* 0x000fc00000000000 */
        /* <DEDUP_REMOVED lines=14> */
.L_x_1:


//--------------------- .nv.shared.reserved.0     --------------------------
	.section	.nv.shared.reserved.0,"aw",@nobits
	.weak		__nv_reservedSMEM_offset_0_alias
	.size		__nv_reservedSMEM_offset_0_alias, 0, 64
	.other		__nv_reservedSMEM_offset_0_alias,@"STO_CUDA_RESERVED_SHARED STV_DEFAULT"
__nv_reservedSMEM_offset_0_alias:
	.zero		0
	.zero		64


//--------------------- .nv.constant0._Z6count3PiS_ --------------------------
	.section	.nv.constant0._Z6count3PiS_,"a",@progbits
	.sectionflags	@""
	.align	4
.nv.constant0._Z6count3PiS_:
	.zero		912


//--------------------- SYMBOLS --------------------------

	.type		.nv.reservedSmem.offset0,@object
	.size		.nv.reservedSmem.offset0,0x4
